	.headerflags	@"EF_CUDA_TEXMODE_UNIFIED EF_CUDA_64BIT_ADDRESS EF_CUDA_ACCELERATORS EF_CUDA_SM90 EF_CUDA_VIRTUAL_SM(EF_CUDA_SM90)"
	.elftype	@"ET_EXEC"


//--------------------- .nv.info                  --------------------------
	.section	.nv.info,"",@"SHT_CUDA_INFO"
	.align	4


	//----- nvinfo : EIATTR_REGCOUNT
	.align		4
        /*0000*/ 	.byte	0x04, 0x2f
        /*0002*/ 	.short	(.L_3 - .L_2)
	.align		4
.L_2:
        /*0004*/ 	.word	index@(triton_poi_fused__native_batch_norm_legit_no_training_leaky_relu_12)
        /*0008*/ 	.word	0x00000010


	//----- nvinfo : EIATTR_MIN_STACK_SIZE
	.align		4
.L_3:
        /*000c*/ 	.byte	0x04, 0x12
        /*000e*/ 	.short	(.L_5 - .L_4)
	.align		4
.L_4:
        /*0010*/ 	.word	index@(triton_poi_fused__native_batch_norm_legit_no_training_leaky_relu_12)
        /*0014*/ 	.word	0x00000000


	//----- nvinfo : EIATTR_FRAME_SIZE
	.align		4
.L_5:
        /*0018*/ 	.byte	0x04, 0x11
        /*001a*/ 	.short	(.L_7 - .L_6)
	.align		4
.L_6:
        /*001c*/ 	.word	index@(triton_poi_fused__native_batch_norm_legit_no_training_leaky_relu_12)
        /*0020*/ 	.word	0x00000000


	//----- nvinfo : EIATTR_MIN_STACK_SIZE
	.align		4
.L_7:
        /*0024*/ 	.byte	0x04, 0x12
        /*0026*/ 	.short	(.L_9 - .L_8)
	.align		4
.L_8:
        /*0028*/ 	.word	index@(triton_poi_fused__native_batch_norm_legit_no_training_leaky_relu_12)
        /*002c*/ 	.word	0x00000000
.L_9:


//--------------------- .nv.info.triton_poi_fused__native_batch_norm_legit_no_training_leaky_relu_12 --------------------------
	.section	.nv.info.triton_poi_fused__native_batch_norm_legit_no_training_leaky_relu_12,"",@"SHT_CUDA_INFO"
	.sectionflags	@""
	.align	4


	//----- nvinfo : EIATTR_CUDA_API_VERSION
	.align		4
        /*0000*/ 	.byte	0x04, 0x37
        /*0002*/ 	.short	(.L_11 - .L_10)
.L_10:
        /*0004*/ 	.word	0x0000007c


	//----- nvinfo : EIATTR_KPARAM_INFO
	.align		4
.L_11:
        /*0008*/ 	.byte	0x04, 0x17
        /*000a*/ 	.short	(.L_13 - .L_12)
.L_12:
        /*000c*/ 	.word	0x00000000
        /*0010*/ 	.short	0x0006
        /*0012*/ 	.short	0x0030
        /*0014*/ 	.byte	0x00, 0xf0, 0x11, 0x00


	//----- nvinfo : EIATTR_KPARAM_INFO
	.align		4
.L_13:
        /*0018*/ 	.byte	0x04, 0x17
        /*001a*/ 	.short	(.L_15 - .L_14)
.L_14:
        /*001c*/ 	.word	0x00000000
        /*0020*/ 	.short	0x0005
        /*0022*/ 	.short	0x0028
        /*0024*/ 	.byte	0x00, 0xf4, 0x21, 0x00


	//----- nvinfo : EIATTR_KPARAM_INFO
	.align		4
.L_15:
        /*0028*/ 	.byte	0x04, 0x17
        /*002a*/ 	.short	(.L_17 - .L_16)
.L_16:
        /*002c*/ 	.word	0x00000000
        /*0030*/ 	.short	0x0004
        /*0032*/ 	.short	0x0020
        /*0034*/ 	.byte	0x00, 0xf4, 0x21, 0x00


	//----- nvinfo : EIATTR_KPARAM_INFO
	.align		4
.L_17:
        /*0038*/ 	.byte	0x04, 0x17
        /*003a*/ 	.short	(.L_19 - .L_18)
.L_18:
        /*003c*/ 	.word	0x00000000
        /*0040*/ 	.short	0x0003
        /*0042*/ 	.short	0x0018
        /*0044*/ 	.byte	0x00, 0xf4, 0x21, 0x00


	//----- nvinfo : EIATTR_KPARAM_INFO
	.align		4
.L_19:
        /*0048*/ 	.byte	0x04, 0x17
        /*004a*/ 	.short	(.L_21 - .L_20)
.L_20:
        /*004c*/ 	.word	0x00000000
        /*0050*/ 	.short	0x0002
        /*0052*/ 	.short	0x0010
        /*0054*/ 	.byte	0x00, 0xf4, 0x21, 0x00


	//----- nvinfo : EIATTR_KPARAM_INFO
	.align		4
.L_21:
        /*0058*/ 	.byte	0x04, 0x17
        /*005a*/ 	.short	(.L_23 - .L_22)
.L_22:
        /*005c*/ 	.word	0x00000000
        /*0060*/ 	.short	0x0001
        /*0062*/ 	.short	0x0008
        /*0064*/ 	.byte	0x00, 0xf4, 0x21, 0x00


	//----- nvinfo : EIATTR_KPARAM_INFO
	.align		4
.L_23:
        /*0068*/ 	.byte	0x04, 0x17
        /*006a*/ 	.short	(.L_25 - .L_24)
.L_24:
        /*006c*/ 	.word	0x00000000
        /*0070*/ 	.short	0x0000
        /*0072*/ 	.short	0x0000
        /*0074*/ 	.byte	0x00, 0xf4, 0x21, 0x00


	//----- nvinfo : EIATTR_SPARSE_MMA_MASK
	.align		4
.L_25:
        /*0078*/ 	.byte	0x03, 0x50
        /*007a*/ 	.short	0x0000


	//----- nvinfo : EIATTR_MAXREG_COUNT
	.align		4
        /*007c*/ 	.byte	0x03, 0x1b
        /*007e*/ 	.short	0x00ff


	//----- nvinfo : EIATTR_EXIT_INSTR_OFFSETS
	.align		4
        /*0080*/ 	.byte	0x04, 0x1c
        /*0082*/ 	.short	(.L_27 - .L_26)


	//   ....[0]....
.L_26:
        /*0084*/ 	.word	0x000003d0


	//----- nvinfo : EIATTR_REQNTID
	.align		4
.L_27:
        /*0088*/ 	.byte	0x04, 0x10
        /*008a*/ 	.short	(.L_29 - .L_28)
.L_28:
        /*008c*/ 	.word	0x00000080
        /*0090*/ 	.word	0x00000001
        /*0094*/ 	.word	0x00000001


	//----- nvinfo : EIATTR_CBANK_PARAM_SIZE
	.align		4
.L_29:
        /*0098*/ 	.byte	0x03, 0x19
        /*009a*/ 	.short	0x0034


	//----- nvinfo : EIATTR_PARAM_CBANK
	.align		4
        /*009c*/ 	.byte	0x04, 0x0a
        /*009e*/ 	.short	(.L_31 - .L_30)
	.align		4
.L_30:
        /*00a0*/ 	.word	index@(.nv.constant0.triton_poi_fused__native_batch_norm_legit_no_training_leaky_relu_12)
        /*00a4*/ 	.short	0x0210
        /*00a6*/ 	.short	0x0034


	//----- nvinfo : EIATTR_SW_WAR
	.align		4
.L_31:
        /*00a8*/ 	.byte	0x04, 0x36
        /*00aa*/ 	.short	(.L_33 - .L_32)
.L_32:
        /*00ac*/ 	.word	0x00000008
.L_33:


//--------------------- .nv.callgraph             --------------------------
	.section	.nv.callgraph,"",@"SHT_CUDA_CALLGRAPH"
	.align	4
	.sectionentsize	8
	.align		4
        /*0000*/ 	.word	0x00000000
	.align		4
        /*0004*/ 	.word	0xffffffff
	.align		4
        /*0008*/ 	.word	0x00000000
	.align		4
        /*000c*/ 	.word	0xfffffffe
	.align		4
        /*0010*/ 	.word	0x00000000
	.align		4
        /*0014*/ 	.word	0xfffffffd
	.align		4
        /*0018*/ 	.word	0x00000000
	.align		4
        /*001c*/ 	.word	0xfffffffc


//--------------------- .nv.constant4             --------------------------
	.section	.nv.constant4,"a",@progbits
	.align	8
	.align		8
.nv.constant4:
        /*0000*/ 	.dword	_$_str
	.align		8
        /*0008*/ 	.dword	_$_str_$_2


//--------------------- .text.triton_poi_fused__native_batch_norm_legit_no_training_leaky_relu_12 --------------------------
	.section	.text.triton_poi_fused__native_batch_norm_legit_no_training_leaky_relu_12,"ax",@progbits
	.align	128
        .global         triton_poi_fused__native_batch_norm_legit_no_training_leaky_relu_12
        .type           triton_poi_fused__native_batch_norm_legit_no_training_leaky_relu_12,@function
        .size           triton_poi_fused__native_batch_norm_legit_no_training_leaky_relu_12,(.L_x_1 - triton_poi_fused__native_batch_norm_legit_no_training_leaky_relu_12)
        .other          triton_poi_fused__native_batch_norm_legit_no_training_leaky_relu_12,@"STO_CUDA_ENTRY STV_DEFAULT"
triton_poi_fused__native_batch_norm_legit_no_training_leaky_relu_12:
.text.triton_poi_fused__native_batch_norm_legit_no_training_leaky_relu_12:
[----:B------:R-:W-:Y:S01]  /*0000*/  LDC R1, c[0x0][0x28] ;  /* 0x00000a00ff017b82 */ /* 0x000fe20000000800 */
[----:B------:R-:W1:Y:S07]  /*0010*/  S2R R0, SR_TID.X ;  /* 0x0000000000007919 */ /* 0x000e6e0000002100 */
[----:B------:R-:W2:Y:S01]  /*0020*/  LDC.64 R2, c[0x0][0x228] ;  /* 0x00008a00ff027b82 */ /* 0x000ea20000000a00 */
[----:B------:R-:W-:Y:S01]  /*0030*/  ULDC.64 UR4, c[0x0][0x208] ;  /* 0x0000820000047ab9 */ /* 0x000fe20000000a00 */
[----:B------:R-:W3:Y:S06]  /*0040*/  S2R R7, SR_CTAID.X ;  /* 0x0000000000077919 */ /* 0x000eec0000002500 */
[----:B------:R-:W4:Y:S08]  /*0050*/  LDC.64 R8, c[0x0][0x230] ;  /* 0x00008c00ff087b82 */ /* 0x000f300000000a00 */
[----:B------:R-:W5:Y:S01]  /*0060*/  LDC.64 R10, c[0x0][0x238] ;  /* 0x00008e00ff0a7b82 */ /* 0x000f620000000a00 */
[----:B-1----:R-:W-:-:S02]  /*0070*/  SHF.L.U32 R0, R0, 0x1, RZ ;  /* 0x0000000100007819 */ /* 0x002fc400000006ff */
[----:B---3--:R-:W-:Y:S02]  /*0080*/  SHF.R.S32.HI R5, RZ, 0x17, R7 ;  /* 0x00000017ff057819 */ /* 0x008fe40000011407 */
[----:B------:R-:W-:Y:S02]  /*0090*/  LOP3.LUT R0, R0, 0xfe, RZ, 0xc0, !PT ;  /* 0x000000fe00007812 */ /* 0x000fe400078ec0ff */
[----:B------:R-:W-:Y:S02]  /*00a0*/  SGXT R5, R5, 0x1 ;  /* 0x000000010505781a */ /* 0x000fe40000000200 */
[----:B------:R-:W-:Y:S02]  /*00b0*/  LEA R0, R7, R0, 0x8 ;  /* 0x0000000007007211 */ /* 0x000fe400078e40ff */
[----:B------:R-:W1:Y:S02]  /*00c0*/  LDC.64 R6, c[0x0][0x220] ;  /* 0x00008800ff067b82 */ /* 0x000e640000000a00 */
[----:B------:R-:W-:-:S04]  /*00d0*/  LEA.HI R5, R5, R0, RZ, 0x6 ;  /* 0x0000000005057211 */ /* 0x000fc800078f30ff */
[----:B------:R-:W-:-:S04]  /*00e0*/  LOP3.LUT R5, R5, 0xffffffc0, RZ, 0xc0, !PT ;  /* 0xffffffc005057812 */ /* 0x000fc800078ec0ff */
[----:B------:R-:W-:Y:S02]  /*00f0*/  IADD3 R13, R0, -R5, RZ ;  /* 0x80000005000d7210 */ /* 0x000fe40007ffe0ff */
[----:B------:R-:W3:Y:S03]  /*0100*/  LDC.64 R4, c[0x0][0x218] ;  /* 0x00008600ff047b82 */ /* 0x000ee60000000a00 */
[----:B--2---:R-:W-:-:S06]  /*0110*/  IMAD.WIDE R2, R13, 0x4, R2 ;  /* 0x000000040d027825 */ /* 0x004fcc00078e0202 */
[----:B------:R-:W2:Y:S01]  /*0120*/  LDG.E.EL.64 R2, desc[UR4][R2.64] ;  /* 0x0000000402027981 */ /* 0x000ea2000c2e1b00 */
[----:B-1----:R-:W-:-:S06]  /*0130*/  IMAD.WIDE R6, R13, 0x4, R6 ;  /* 0x000000040d067825 */ /* 0x002fcc00078e0206 */
[----:B------:R-:W2:Y:S01]  /*0140*/  LDG.E.EL.64 R6, desc[UR4][R6.64] ;  /* 0x0000000406067981 */ /* 0x000ea2000c2e1b00 */
[----:B---3--:R-:W-:-:S06]  /*0150*/  IMAD.WIDE R4, R0, 0x4, R4 ;  /* 0x0000000400047825 */ /* 0x008fcc00078e0204 */
[----:B------:R-:W3:Y:S01]  /*0160*/  LDG.E.64 R4, desc[UR4][R4.64] ;  /* 0x0000000404047981 */ /* 0x000ee2000c1e1b00 */
[----:B----4-:R-:W-:-:S04]  /*0170*/  IMAD.WIDE R8, R13, 0x4, R8 ;  /* 0x000000040d087825 */ /* 0x010fc800078e0208 */
[----:B-----5:R-:W-:Y:S02]  /*0180*/  IMAD.WIDE R10, R13, 0x4, R10 ;  /* 0x000000040d0a7825 */ /* 0x020fe400078e020a */
[----:B------:R-:W4:Y:S04]  /*0190*/  LDG.E.EL.64 R8, desc[UR4][R8.64] ;  /* 0x0000000408087981 */ /* 0x000f28000c2e1b00 */
[----:B------:R-:W4:Y:S01]  /*01a0*/  LDG.E.EL.64 R10, desc[UR4][R10.64] ;  /* 0x000000040a0a7981 */ /* 0x000f22000c2e1b00 */
[----:B--2---:R-:W-:Y:S01]  /*01b0*/  FADD R2, R2, 9.9999997473787516356e-06 ;  /* 0x3727c5ac02027421 */ /* 0x004fe20000000000 */
[----:B------:R-:W-:-:S03]  /*01c0*/  FADD R3, R3, 9.9999997473787516356e-06 ;  /* 0x3727c5ac03037421 */ /* 0x000fc60000000000 */
[----:B------:R-:W1:Y:S08]  /*01d0*/  MUFU.SQRT R12, R2 ;  /* 0x00000002000c7308 */ /* 0x000e700000002000 */
[----:B------:R-:W2:Y:S01]  /*01e0*/  MUFU.SQRT R13, R3 ;  /* 0x00000003000d7308 */ /* 0x000ea20000002000 */
[C---:B-1----:R-:W-:Y:S02]  /*01f0*/  FSETP.GT.AND P0, PT, R12.reuse, 8.50705917302346158658e+37, PT ;  /* 0x7e8000000c00780b */ /* 0x042fe40003f04000 */
[----:B------:R-:W-:-:S02]  /*0200*/  FSETP.GEU.AND P2, PT, R12, 1.175494350822287508e-38, PT ;  /* 0x008000000c00780b */ /* 0x000fc40003f4e000 */
[C---:B--2---:R-:W-:Y:S02]  /*0210*/  FSETP.GT.AND P1, PT, R13.reuse, 8.50705917302346158658e+37, PT ;  /* 0x7e8000000d00780b */ /* 0x044fe40003f24000 */
[----:B------:R-:W-:-:S07]  /*0220*/  FSETP.GEU.AND P3, PT, R13, 1.175494350822287508e-38, PT ;  /* 0x008000000d00780b */ /* 0x000fce0003f6e000 */
[----:B------:R-:W-:Y:S01]  /*0230*/  @P0 FMUL R12, R12, 0.25 ;  /* 0x3e8000000c0c0820 */ /* 0x000fe20000400000 */
[----:B------:R-:W-:-:S03]  /*0240*/  HFMA2.MMA R2, -RZ, RZ, 1.625, 0 ;  /* 0x3e800000ff027435 */ /* 0x000fc600000001ff */
[----:B------:R-:W-:Y:S01]  /*0250*/  @!P2 FMUL R12, R12, 16777216 ;  /* 0x4b8000000c0ca820 */ /* 0x000fe20000400000 */
[----:B------:R-:W-:-:S04]  /*0260*/  @P1 FMUL R13, R13, 0.25 ;  /* 0x3e8000000d0d1820 */ /* 0x000fc80000400000 */
[----:B------:R-:W-:Y:S01]  /*0270*/  @!P3 FMUL R13, R13, 16777216 ;  /* 0x4b8000000d0db820 */ /* 0x000fe20000400000 */
[----:B------:R-:W1:Y:S01]  /*0280*/  MUFU.RCP R12, R12 ;  /* 0x0000000c000c7308 */ /* 0x000e620000001000 */
[----:B------:R-:W-:-:S07]  /*0290*/  FSEL R3, R2, 1, P0 ;  /* 0x3f80000002037808 */ /* 0x000fce0000000000 */
[----:B------:R-:W2:Y:S01]  /*02a0*/  MUFU.RCP R13, R13 ;  /* 0x0000000d000d7308 */ /* 0x000ea20000001000 */
[----:B------:R-:W-:Y:S01]  /*02b0*/  FSEL R2, R2, 1, P1 ;  /* 0x3f80000002027808 */ /* 0x000fe20000800000 */
[----:B------:R-:W-:Y:S01]  /*02c0*/  @!P2 FMUL R3, R3, 16777216 ;  /* 0x4b8000000303a820 */ /* 0x000fe20000400000 */
[----:B---3--:R-:W-:-:S03]  /*02d0*/  FADD R5, R5, -R7 ;  /* 0x8000000705057221 */ /* 0x008fc60000000000 */
[----:B------:R-:W-:Y:S01]  /*02e0*/  @!P3 FMUL R2, R2, 16777216 ;  /* 0x4b8000000202b820 */ /* 0x000fe20000400000 */
[----:B------:R-:W-:Y:S01]  /*02f0*/  FADD R4, R4, -R6 ;  /* 0x8000000604047221 */ /* 0x000fe20000000000 */
[----:B-1----:R-:W-:Y:S02]  /*0300*/  FMUL R7, R12, R3 ;  /* 0x000000030c077220 */ /* 0x002fe40000400000 */
[----:B--2---:R-:W-:Y:S02]  /*0310*/  FMUL R6, R13, R2 ;  /* 0x000000020d067220 */ /* 0x004fe40000400000 */
[----:B------:R-:W1:Y:S01]  /*0320*/  LDC.64 R2, c[0x0][0x210] ;  /* 0x00008400ff027b82 */ /* 0x000e620000000a00 */
[----:B------:R-:W-:Y:S01]  /*0330*/  FMUL R7, R4, R7 ;  /* 0x0000000704077220 */ /* 0x000fe20000400000 */
[----:B------:R-:W-:-:S03]  /*0340*/  FMUL R6, R5, R6 ;  /* 0x0000000605067220 */ /* 0x000fc60000400000 */
[----:B----4-:R-:W-:Y:S01]  /*0350*/  FFMA R8, R8, R7, R10 ;  /* 0x0000000708087223 */ /* 0x010fe2000000000a */
[----:B------:R-:W-:-:S04]  /*0360*/  FFMA R9, R9, R6, R11 ;  /* 0x0000000609097223 */ /* 0x000fc8000000000b */
[----:B------:R-:W-:Y:S02]  /*0370*/  FSETP.GT.AND P0, PT, R8, RZ, PT ;  /* 0x000000ff0800720b */ /* 0x000fe40003f04000 */
[----:B------:R-:W-:-:S11]  /*0380*/  FSETP.GT.AND P1, PT, R9, RZ, PT ;  /* 0x000000ff0900720b */ /* 0x000fd60003f24000 */
[----:B------:R-:W-:Y:S01]  /*0390*/  @!P0 FMUL R8, R8, 0.10000000149011611938 ;  /* 0x3dcccccd08088820 */ /* 0x000fe20000400000 */
[----:B-1----:R-:W-:-:S04]  /*03a0*/  IMAD.WIDE R2, R0, 0x4, R2 ;  /* 0x0000000400027825 */ /* 0x002fc800078e0202 */
[----:B------:R-:W-:-:S05]  /*03b0*/  @!P1 FMUL R9, R9, 0.10000000149011611938 ;  /* 0x3dcccccd09099820 */ /* 0x000fca0000400000 */
[----:B------:R-:W-:Y:S01]  /*03c0*/  STG.E.64 desc[UR4][R2.64], R8 ;  /* 0x0000000802007986 */ /* 0x000fe2000c101b04 */
[----:B------:R-:W-:Y:S05]  /*03d0*/  EXIT ;  /* 0x000000000000794d */ /* 0x000fea0003800000 */
.L_x_0:
[----:B------:R-:W-:-:S00]  /*03e0*/  BRA `(.L_x_0) ;  /* 0xfffffffc00fc7947 */ /* 0x000fc0000383ffff */
[----:B------:R-:W-:-:S00]  /*03f0*/  NOP ;  /* 0x0000000000007918 */ /* 0x000fc00000000000 */
        /* <DEDUP_REMOVED lines=8> */
.L_x_1:


//--------------------- .nv.global.init           --------------------------
	.section	.nv.global.init,"aw",@progbits
.nv.global.init:
	.type		_$_str,@object
	.size		_$_str,(_$_str_$_2 - _$_str)
_$_str:
        /*0000*/ 	.byte	0x5f, 0x5f, 0x43, 0x55, 0x44, 0x41, 0x5f, 0x46, 0x54, 0x5a, 0x00
	.type		_$_str_$_2,@object
	.size		_$_str_$_2,(.L_1 - _$_str_$_2)
_$_str_$_2:
        /*000b*/ 	.byte	0x5f, 0x5f, 0x43, 0x55, 0x44, 0x41, 0x5f, 0x50, 0x52, 0x45, 0x43, 0x5f, 0x53, 0x51, 0x52, 0x54
        /*001b*/ 	.byte	0x00
.L_1:


//--------------------- .nv.constant0.triton_poi_fused__native_batch_norm_legit_no_training_leaky_relu_12 --------------------------
	.section	.nv.constant0.triton_poi_fused__native_batch_norm_legit_no_training_leaky_relu_12,"a",@progbits
	.sectionflags	@""
	.align	4
.nv.constant0.triton_poi_fused__native_batch_norm_legit_no_training_leaky_relu_12:
	.zero		580
